//
// Generated by NVIDIA NVVM Compiler
//
// Compiler Build ID: CL-36424714
// Cuda compilation tools, release 13.0, V13.0.88
// Based on NVVM 20.0.0
//

.version 9.0
.target sm_100
.address_size 64

	// .globl	_Z8blockAddPjS_j
// _ZZ9prefixSumPjS_S_jE6buffer has been demoted

.visible .entry _Z8blockAddPjS_j(
	.param .u64 .ptr .align 1 _Z8blockAddPjS_j_param_0,
	.param .u64 .ptr .align 1 _Z8blockAddPjS_j_param_1,
	.param .u32 _Z8blockAddPjS_j_param_2
)
{
	.reg .pred 	%p<4>;
	.reg .b32 	%r<15>;
	.reg .b64 	%rd<11>;

	ld.param.u64 	%rd3, [_Z8blockAddPjS_j_param_0];
	ld.param.u64 	%rd2, [_Z8blockAddPjS_j_param_1];
	ld.param.u32 	%r5, [_Z8blockAddPjS_j_param_2];
	cvta.to.global.u64 	%rd1, %rd3;
	mov.u32 	%r1, %ctaid.x;
	mov.u32 	%r6, %ntid.x;
	mul.lo.s32 	%r7, %r1, %r6;
	shl.b32 	%r8, %r7, 1;
	mov.u32 	%r9, %tid.x;
	add.s32 	%r2, %r8, %r9;
	add.s32 	%r3, %r2, %r6;
	setp.eq.s32 	%p1, %r1, 0;
	@%p1 bra 	$L__BB0_4;
	cvta.to.global.u64 	%rd4, %rd2;
	add.s32 	%r10, %r1, -1;
	mul.wide.u32 	%rd5, %r10, 4;
	add.s64 	%rd6, %rd4, %rd5;
	ld.global.u32 	%r4, [%rd6];
	setp.ge.u32 	%p2, %r2, %r5;
	@%p2 bra 	$L__BB0_4;
	mul.wide.u32 	%rd7, %r2, 4;
	add.s64 	%rd8, %rd1, %rd7;
	ld.global.u32 	%r11, [%rd8];
	add.s32 	%r12, %r11, %r4;
	st.global.u32 	[%rd8], %r12;
	setp.ge.u32 	%p3, %r3, %r5;
	@%p3 bra 	$L__BB0_4;
	mul.wide.u32 	%rd9, %r3, 4;
	add.s64 	%rd10, %rd1, %rd9;
	ld.global.u32 	%r13, [%rd10];
	add.s32 	%r14, %r13, %r4;
	st.global.u32 	[%rd10], %r14;
$L__BB0_4:
	ret;

}
	// .globl	_Z9prefixSumPjS_S_j
.visible .entry _Z9prefixSumPjS_S_j(
	.param .u64 .ptr .align 1 _Z9prefixSumPjS_S_j_param_0,
	.param .u64 .ptr .align 1 _Z9prefixSumPjS_S_j_param_1,
	.param .u64 .ptr .align 1 _Z9prefixSumPjS_S_j_param_2,
	.param .u32 _Z9prefixSumPjS_S_j_param_3
)
{
	.reg .pred 	%p<21>;
	.reg .b32 	%r<87>;
	.reg .b32 	%f<64>;
	.reg .b64 	%rd<21>;
	// demoted variable
	.shared .align 4 .b8 _ZZ9prefixSumPjS_S_jE6buffer[4352];
	ld.param.u64 	%rd4, [_Z9prefixSumPjS_S_j_param_0];
	ld.param.u64 	%rd5, [_Z9prefixSumPjS_S_j_param_1];
	ld.param.u64 	%rd6, [_Z9prefixSumPjS_S_j_param_2];
	ld.param.u32 	%r22, [_Z9prefixSumPjS_S_j_param_3];
	cvta.to.global.u64 	%rd1, %rd6;
	cvta.to.global.u64 	%rd2, %rd5;
	cvta.to.global.u64 	%rd3, %rd4;
	mov.u32 	%r1, %tid.x;
	mov.u32 	%r2, %ntid.x;
	mov.u32 	%r3, %ctaid.x;
	mul.lo.s32 	%r23, %r3, %r2;
	shl.b32 	%r24, %r23, 1;
	add.s32 	%r4, %r24, %r1;
	shl.b32 	%r5, %r1, 1;
	add.s32 	%r6, %r4, %r2;
	add.s32 	%r25, %r1, %r2;
	shr.u32 	%r26, %r1, 5;
	shr.u32 	%r27, %r25, 5;
	setp.ge.u32 	%p1, %r4, %r22;
	add.s32 	%r28, %r26, %r1;
	shl.b32 	%r29, %r28, 2;
	mov.u32 	%r30, _ZZ9prefixSumPjS_S_jE6buffer;
	add.s32 	%r7, %r30, %r29;
	add.s32 	%r31, %r27, %r25;
	shl.b32 	%r32, %r31, 2;
	add.s32 	%r8, %r30, %r32;
	@%p1 bra 	$L__BB1_3;
	mul.wide.u32 	%rd7, %r4, 4;
	add.s64 	%rd8, %rd3, %rd7;
	ld.global.u32 	%r33, [%rd8];
	st.shared.u32 	[%r7], %r33;
	setp.ge.u32 	%p2, %r6, %r22;
	@%p2 bra 	$L__BB1_3;
	mul.wide.u32 	%rd9, %r6, 4;
	add.s64 	%rd10, %rd3, %rd9;
	ld.global.u32 	%r34, [%rd10];
	st.shared.u32 	[%r8], %r34;
$L__BB1_3:
	bar.sync 	0;
	shl.b32 	%r9, %r2, 1;
	add.s32 	%r10, %r5, 2;
	mov.b32 	%r85, 1;
$L__BB1_4:
	mul.lo.s32 	%r12, %r85, %r10;
	add.s32 	%r13, %r12, -1;
	setp.ge.u32 	%p3, %r13, %r9;
	@%p3 bra 	$L__BB1_6;
	sub.s32 	%r36, %r12, %r85;
	add.s32 	%r37, %r36, -1;
	shr.u32 	%r38, %r13, 5;
	add.s32 	%r39, %r38, %r12;
	shr.u32 	%r40, %r37, 5;
	add.s32 	%r41, %r40, %r36;
	shl.b32 	%r42, %r41, 2;
	add.s32 	%r44, %r30, %r42;
	ld.shared.u32 	%r45, [%r44+-4];
	shl.b32 	%r46, %r39, 2;
	add.s32 	%r47, %r30, %r46;
	ld.shared.u32 	%r48, [%r47+-4];
	add.s32 	%r49, %r48, %r45;
	st.shared.u32 	[%r47+-4], %r49;
$L__BB1_6:
	bar.sync 	0;
	shl.b32 	%r85, %r85, 1;
	setp.lt.u32 	%p4, %r85, %r9;
	@%p4 bra 	$L__BB1_4;
	add.s32 	%r50, %r2, 1;
	shr.u32 	%r51, %r50, 1;
	cvt.rn.f32.u32 	%f6, %r51;
	mov.b32 	%r52, %f6;
	add.s32 	%r53, %r52, -1060439283;
	and.b32  	%r54, %r53, -8388608;
	sub.s32 	%r55, %r52, %r54;
	mov.b32 	%f7, %r55;
	cvt.rn.f32.s32 	%f8, %r54;
	fma.rn.f32 	%f9, %f8, 0f34000000, 0f00000000;
	add.f32 	%f10, %f7, 0fBF800000;
	fma.rn.f32 	%f11, %f10, 0f3DC6B27F, 0fBE2C7F30;
	fma.rn.f32 	%f12, %f11, %f10, 0f3E2FCF2A;
	fma.rn.f32 	%f13, %f12, %f10, 0fBE374E43;
	fma.rn.f32 	%f14, %f13, %f10, 0f3E520BF4;
	fma.rn.f32 	%f15, %f14, %f10, 0fBE763C8B;
	fma.rn.f32 	%f16, %f15, %f10, 0f3E93BF99;
	fma.rn.f32 	%f17, %f16, %f10, 0fBEB8AA49;
	fma.rn.f32 	%f18, %f17, %f10, 0f3EF6384A;
	fma.rn.f32 	%f19, %f18, %f10, 0fBF38AA3B;
	mul.f32 	%f20, %f10, %f19;
	mul.f32 	%f21, %f10, %f20;
	fma.rn.f32 	%f22, %f10, 0f3FB8AA3B, %f21;
	add.f32 	%f23, %f9, %f22;
	setp.gt.u32 	%p5, %r52, 2139095039;
	fma.rn.f32 	%f24, %f6, 0f7F800000, 0f7F800000;
	selp.f32 	%f25, %f24, %f23, %p5;
	cvt.rpi.f32.f32 	%f1, %f25;
	setp.eq.f32 	%p6, %f1, 0f00000000;
	mov.f32 	%f63, 0f3F800000;
	@%p6 bra 	$L__BB1_10;
	mov.f32 	%f26, 0f00000000;
	mov.f32 	%f27, 0f3F000000;
	mul.rn.f32 	%f28, %f27, %f26;
	mov.f32 	%f29, 0f3DF6384F;
	mul.rn.f32 	%f30, %f29, %f26;
	mul.f32 	%f31, %f30, 0f40400000;
	fma.rn.f32 	%f32, %f28, 0f3FB8AA3B, 0f00000000;
	add.f32 	%f33, %f32, 0f00000000;
	fma.rn.f32 	%f34, %f31, %f28, %f33;
	fma.rn.f32 	%f35, %f30, 0f00000000, %f34;
	mov.f32 	%f36, 0f3F800000;
	add.rn.f32 	%f37, %f36, %f35;
	mul.rn.f32 	%f38, %f37, %f1;
	cvt.rni.f32.f32 	%f39, %f38;
	sub.f32 	%f40, %f38, %f39;
	neg.f32 	%f41, %f38;
	fma.rn.f32 	%f42, %f37, %f1, %f41;
	mov.f32 	%f43, 0fBF800000;
	add.rn.f32 	%f44, %f37, %f43;
	neg.f32 	%f45, %f44;
	add.rn.f32 	%f46, %f35, %f45;
	fma.rn.f32 	%f47, %f46, %f1, %f42;
	add.f32 	%f48, %f40, %f47;
	setp.gt.f32 	%p7, %f39, 0f00000000;
	selp.b32 	%r56, 0, -2097152000, %p7;
	abs.f32 	%f49, %f1;
	setp.num.f32 	%p8, %f49, %f49;
	setp.lt.f32 	%p9, %f38, 0f00000000;
	selp.f32 	%f50, 0f00000000, 0f7F800000, %p9;
	abs.f32 	%f51, %f38;
	setp.gt.f32 	%p10, %f51, 0f43180000;
	cvt.rzi.s32.f32 	%r57, %f39;
	shl.b32 	%r58, %r57, 23;
	sub.s32 	%r59, %r58, %r56;
	mov.b32 	%f52, %r59;
	add.s32 	%r60, %r56, 2130706432;
	mov.b32 	%f53, %r60;
	fma.rn.f32 	%f54, %f48, 0f391FCB8E, 0f3AAF85ED;
	fma.rn.f32 	%f55, %f54, %f48, 0f3C1D9856;
	fma.rn.f32 	%f56, %f55, %f48, 0f3D6357BB;
	fma.rn.f32 	%f57, %f56, %f48, 0f3E75FDEC;
	fma.rn.f32 	%f58, %f57, %f48, 0f3F317218;
	fma.rn.f32 	%f59, %f58, %f48, 0f3F800000;
	mul.f32 	%f60, %f59, %f53;
	mul.f32 	%f61, %f60, %f52;
	selp.f32 	%f63, %f50, %f61, %p10;
	@%p8 bra 	$L__BB1_10;
	mov.f32 	%f62, 0f40000000;
	add.rn.f32 	%f63, %f62, %f1;
$L__BB1_10:
	cvt.rzi.u32.f32 	%r86, %f63;
	setp.eq.s32 	%p11, %r86, 0;
	@%p11 bra 	$L__BB1_15;
	add.s32 	%r16, %r5, 3;
$L__BB1_12:
	mul.lo.s32 	%r18, %r86, %r16;
	add.s32 	%r19, %r18, -1;
	setp.ge.u32 	%p12, %r19, %r9;
	@%p12 bra 	$L__BB1_14;
	sub.s32 	%r61, %r18, %r86;
	add.s32 	%r62, %r61, -1;
	shr.u32 	%r63, %r19, 5;
	add.s32 	%r64, %r63, %r18;
	shr.u32 	%r65, %r62, 5;
	add.s32 	%r66, %r65, %r61;
	shl.b32 	%r67, %r66, 2;
	add.s32 	%r69, %r30, %r67;
	ld.shared.u32 	%r70, [%r69+-4];
	shl.b32 	%r71, %r64, 2;
	add.s32 	%r72, %r30, %r71;
	ld.shared.u32 	%r73, [%r72+-4];
	add.s32 	%r74, %r73, %r70;
	st.shared.u32 	[%r72+-4], %r74;
$L__BB1_14:
	bar.sync 	0;
	shr.u32 	%r20, %r86, 1;
	setp.gt.u32 	%p13, %r86, 1;
	mov.u32 	%r86, %r20;
	@%p13 bra 	$L__BB1_12;
$L__BB1_15:
	setp.ge.u32 	%p14, %r4, %r22;
	@%p14 bra 	$L__BB1_18;
	ld.shared.u32 	%r75, [%r7];
	mul.wide.u32 	%rd11, %r4, 4;
	add.s64 	%rd12, %rd2, %rd11;
	st.global.u32 	[%rd12], %r75;
	setp.ge.u32 	%p15, %r6, %r22;
	@%p15 bra 	$L__BB1_18;
	ld.shared.u32 	%r76, [%r8];
	mul.wide.u32 	%rd13, %r6, 4;
	add.s64 	%rd14, %rd2, %rd13;
	st.global.u32 	[%rd14], %r76;
$L__BB1_18:
	add.s32 	%r77, %r2, -1;
	setp.ne.s32 	%p16, %r1, %r77;
	mov.u32 	%r78, %nctaid.x;
	add.s32 	%r80, %r78, -1;
	setp.ge.u32 	%p17, %r3, %r80;
	or.pred  	%p18, %p16, %p17;
	@%p18 bra 	$L__BB1_20;
	ld.shared.u32 	%r84, [%r8];
	mul.wide.u32 	%rd19, %r3, 4;
	add.s64 	%rd20, %rd1, %rd19;
	st.global.u32 	[%rd20], %r84;
	bra.uni 	$L__BB1_24;
$L__BB1_20:
	add.s32 	%r21, %r22, -1;
	setp.ne.s32 	%p19, %r6, %r21;
	@%p19 bra 	$L__BB1_22;
	ld.shared.u32 	%r83, [%r8];
	mul.wide.u32 	%rd17, %r3, 4;
	add.s64 	%rd18, %rd1, %rd17;
	st.global.u32 	[%rd18], %r83;
	bra.uni 	$L__BB1_24;
$L__BB1_22:
	setp.ne.s32 	%p20, %r4, %r21;
	@%p20 bra 	$L__BB1_24;
	ld.shared.u32 	%r82, [%r7];
	mul.wide.u32 	%rd15, %r3, 4;
	add.s64 	%rd16, %rd1, %rd15;
	st.global.u32 	[%rd16], %r82;
$L__BB1_24:
	ret;

}


// ===== COMPILED SASS (sm_100) =====

	.target	sm_100

	.elftype	@"ET_EXEC"


//--------------------- .note.nv.tkinfo           --------------------------
	.section	.note.nv.tkinfo,"",@"SHT_NOTE"
	.sectionflags	@"SHF_NOTE_NV_TKINFO"
	.tkinfo
        /*0018*/ 	.word	0x00000002
        /*0030*/ 	.string	""
        /*0030*/ 	.string	"ptxas"
        /*0030*/ 	.string	"Cuda compilation tools, release 13.0, V13.0.88"
        /*0030*/ 	.string	"Build cuda_13.0.r13.0/compiler.36424714_0"
        /*0030*/ 	.string	"-arch sm_100 -m 64 "



//--------------------- .note.nv.cuinfo           --------------------------
	.section	.note.nv.cuinfo,"",@"SHT_NOTE"
	.sectionflags	@"SHF_NOTE_NV_CUINFO"
        /*0018*/ 	.short	0x0002
        /*001a*/ 	.short	0x0064
        /*001c*/ 	.short	0x0082
	.zero		2


//--------------------- .nv.info                  --------------------------
	.section	.nv.info,"",@"SHT_CUDA_INFO"
	.align	4


	//----- nvinfo : EIATTR_REGCOUNT
	.align		4
        /*0000*/ 	.byte	0x04, 0x2f
        /*0002*/ 	.short	(.L_1 - .L_0)
	.align		4
.L_0:
        /*0004*/ 	.word	index@(_Z8blockAddPjS_j)
        /*0008*/ 	.word	0x0000000e


	//----- nvinfo : EIATTR_FRAME_SIZE
	.align		4
.L_1:
        /*000c*/ 	.byte	0x04, 0x11
        /*000e*/ 	.short	(.L_3 - .L_2)
	.align		4
.L_2:
        /*0010*/ 	.word	index@(_Z8blockAddPjS_j)
        /*0014*/ 	.word	0x00000000


	//----- nvinfo : EIATTR_REGCOUNT
	.align		4
.L_3:
        /*0018*/ 	.byte	0x04, 0x2f
        /*001a*/ 	.short	(.L_5 - .L_4)
	.align		4
.L_4:
        /*001c*/ 	.word	index@(_Z9prefixSumPjS_S_j)
        /*0020*/ 	.word	0x00000012


	//----- nvinfo : EIATTR_FRAME_SIZE
	.align		4
.L_5:
        /*0024*/ 	.byte	0x04, 0x11
        /*0026*/ 	.short	(.L_7 - .L_6)
	.align		4
.L_6:
        /*0028*/ 	.word	index@(_Z9prefixSumPjS_S_j)
        /*002c*/ 	.word	0x00000000


	//----- nvinfo : EIATTR_MIN_STACK_SIZE
	.align		4
.L_7:
        /*0030*/ 	.byte	0x04, 0x12
        /*0032*/ 	.short	(.L_9 - .L_8)
	.align		4
.L_8:
        /*0034*/ 	.word	index@(_Z9prefixSumPjS_S_j)
        /*0038*/ 	.word	0x00000000


	//----- nvinfo : EIATTR_MIN_STACK_SIZE
	.align		4
.L_9:
        /*003c*/ 	.byte	0x04, 0x12
        /*003e*/ 	.short	(.L_11 - .L_10)
	.align		4
.L_10:
        /*0040*/ 	.word	index@(_Z8blockAddPjS_j)
        /*0044*/ 	.word	0x00000000
.L_11:


//--------------------- .nv.compat                --------------------------
	.section	.nv.compat,"",@"SHT_CUDA_COMPAT_INFO"
	.align	4
        /*0000*/ 	.byte	0x02, 0x09, 0x00, 0x00, 0x02, 0x02, 0x01, 0x00, 0x02, 0x05, 0x05, 0x00, 0x03, 0x07, 0x01, 0x01
        /*0010*/ 	.byte	0x02, 0x03, 0x00, 0x00, 0x02, 0x06, 0x01, 0x00, 0x04, 0x0b, 0x08, 0x00, 0x01, 0x00, 0x00, 0x00
        /*0020*/ 	.byte	0x00, 0x00, 0x00, 0x00


//--------------------- .nv.info._Z9prefixSumPjS_S_j --------------------------
	.section	.nv.info._Z9prefixSumPjS_S_j,"",@"SHT_CUDA_INFO"
	.sectionflags	@""
	.align	4


	//----- nvinfo : EIATTR_CUDA_API_VERSION
	.align		4
        /*0000*/ 	.byte	0x04, 0x37
        /*0002*/ 	.short	(.L_13 - .L_12)
.L_12:
        /*0004*/ 	.word	0x00000082


	//----- nvinfo : EIATTR_KPARAM_INFO
	.align		4
.L_13:
        /*0008*/ 	.byte	0x04, 0x17
        /*000a*/ 	.short	(.L_15 - .L_14)
.L_14:
        /*000c*/ 	.word	0x00000000
        /*0010*/ 	.short	0x0003
        /*0012*/ 	.short	0x0018
        /*0014*/ 	.byte	0x00, 0xf0, 0x11, 0x00


	//----- nvinfo : EIATTR_KPARAM_INFO
	.align		4
.L_15:
        /*0018*/ 	.byte	0x04, 0x17
        /*001a*/ 	.short	(.L_17 - .L_16)
.L_16:
        /*001c*/ 	.word	0x00000000
        /*0020*/ 	.short	0x0002
        /*0022*/ 	.short	0x0010
        /*0024*/ 	.byte	0x00, 0xf5, 0x21, 0x00


	//----- nvinfo : EIATTR_KPARAM_INFO
	.align		4
.L_17:
        /*0028*/ 	.byte	0x04, 0x17
        /*002a*/ 	.short	(.L_19 - .L_18)
.L_18:
        /*002c*/ 	.word	0x00000000
        /*0030*/ 	.short	0x0001
        /*0032*/ 	.short	0x0008
        /*0034*/ 	.byte	0x00, 0xf5, 0x21, 0x00


	//----- nvinfo : EIATTR_KPARAM_INFO
	.align		4
.L_19:
        /*0038*/ 	.byte	0x04, 0x17
        /*003a*/ 	.short	(.L_21 - .L_20)
.L_20:
        /*003c*/ 	.word	0x00000000
        /*0040*/ 	.short	0x0000
        /*0042*/ 	.short	0x0000
        /*0044*/ 	.byte	0x00, 0xf5, 0x21, 0x00


	//----- nvinfo : EIATTR_SPARSE_MMA_MASK
	.align		4
.L_21:
        /*0048*/ 	.byte	0x03, 0x50
        /*004a*/ 	.short	0x0000


	//----- nvinfo : EIATTR_MAXREG_COUNT
	.align		4
        /*004c*/ 	.byte	0x03, 0x1b
        /*004e*/ 	.short	0x00ff


	//----- nvinfo : EIATTR_NUM_BARRIERS
	.align		4
        /*0050*/ 	.byte	0x02, 0x4c
        /*0052*/ 	.byte	0x01
	.zero		1


	//----- nvinfo : EIATTR_MERCURY_ISA_VERSION
	.align		4
        /*0054*/ 	.byte	0x03, 0x5f
        /*0056*/ 	.short	0x0101


	//----- nvinfo : EIATTR_VRC_CTA_INIT_COUNT
	.align		4
        /*0058*/ 	.byte	0x02, 0x4a
	.zero		1
	.zero		1


	//----- nvinfo : EIATTR_EXIT_INSTR_OFFSETS
	.align		4
        /*005c*/ 	.byte	0x04, 0x1c
        /*005e*/ 	.short	(.L_23 - .L_22)


	//   ....[0]....
.L_22:
        /*0060*/ 	.word	0x00000a10


	//   ....[1]....
        /*0064*/ 	.word	0x00000a80


	//   ....[2]....
        /*0068*/ 	.word	0x00000aa0


	//   ....[3]....
        /*006c*/ 	.word	0x00000af0


	//----- nvinfo : EIATTR_CRS_STACK_SIZE
	.align		4
.L_23:
        /*0070*/ 	.byte	0x04, 0x1e
        /*0072*/ 	.short	(.L_25 - .L_24)
.L_24:
        /*0074*/ 	.word	0x00000000


	//----- nvinfo : EIATTR_CBANK_PARAM_SIZE
	.align		4
.L_25:
        /*0078*/ 	.byte	0x03, 0x19
        /*007a*/ 	.short	0x001c


	//----- nvinfo : EIATTR_PARAM_CBANK
	.align		4
        /*007c*/ 	.byte	0x04, 0x0a
        /*007e*/ 	.short	(.L_27 - .L_26)
	.align		4
.L_26:
        /*0080*/ 	.word	index@(.nv.constant0._Z9prefixSumPjS_S_j)
        /*0084*/ 	.short	0x0380
        /*0086*/ 	.short	0x001c


	//----- nvinfo : EIATTR_SW_WAR
	.align		4
.L_27:
        /*0088*/ 	.byte	0x04, 0x36
        /*008a*/ 	.short	(.L_29 - .L_28)
.L_28:
        /*008c*/ 	.word	0x00000008
.L_29:


//--------------------- .nv.info._Z8blockAddPjS_j --------------------------
	.section	.nv.info._Z8blockAddPjS_j,"",@"SHT_CUDA_INFO"
	.sectionflags	@""
	.align	4


	//----- nvinfo : EIATTR_CUDA_API_VERSION
	.align		4
        /*0000*/ 	.byte	0x04, 0x37
        /*0002*/ 	.short	(.L_31 - .L_30)
.L_30:
        /*0004*/ 	.word	0x00000082


	//----- nvinfo : EIATTR_KPARAM_INFO
	.align		4
.L_31:
        /*0008*/ 	.byte	0x04, 0x17
        /*000a*/ 	.short	(.L_33 - .L_32)
.L_32:
        /*000c*/ 	.word	0x00000000
        /*0010*/ 	.short	0x0002
        /*0012*/ 	.short	0x0010
        /*0014*/ 	.byte	0x00, 0xf0, 0x11, 0x00


	//----- nvinfo : EIATTR_KPARAM_INFO
	.align		4
.L_33:
        /*0018*/ 	.byte	0x04, 0x17
        /*001a*/ 	.short	(.L_35 - .L_34)
.L_34:
        /*001c*/ 	.word	0x00000000
        /*0020*/ 	.short	0x0001
        /*0022*/ 	.short	0x0008
        /*0024*/ 	.byte	0x00, 0xf5, 0x21, 0x00


	//----- nvinfo : EIATTR_KPARAM_INFO
	.align		4
.L_35:
        /*0028*/ 	.byte	0x04, 0x17
        /*002a*/ 	.short	(.L_37 - .L_36)
.L_36:
        /*002c*/ 	.word	0x00000000
        /*0030*/ 	.short	0x0000
        /*0032*/ 	.short	0x0000
        /*0034*/ 	.byte	0x00, 0xf5, 0x21, 0x00


	//----- nvinfo : EIATTR_SPARSE_MMA_MASK
	.align		4
.L_37:
        /*0038*/ 	.byte	0x03, 0x50
        /*003a*/ 	.short	0x0000


	//----- nvinfo : EIATTR_MAXREG_COUNT
	.align		4
        /*003c*/ 	.byte	0x03, 0x1b
        /*003e*/ 	.short	0x00ff


	//----- nvinfo : EIATTR_MERCURY_ISA_VERSION
	.align		4
        /*0040*/ 	.byte	0x03, 0x5f
        /*0042*/ 	.short	0x0101


	//----- nvinfo : EIATTR_VRC_CTA_INIT_COUNT
	.align		4
        /*0044*/ 	.byte	0x02, 0x4a
	.zero		1
	.zero		1


	//----- nvinfo : EIATTR_EXIT_INSTR_OFFSETS
	.align		4
        /*0048*/ 	.byte	0x04, 0x1c
        /*004a*/ 	.short	(.L_39 - .L_38)


	//   ....[0]....
.L_38:
        /*004c*/ 	.word	0x00000050


	//   ....[1]....
        /*0050*/ 	.word	0x000000b0


	//   ....[2]....
        /*0054*/ 	.word	0x00000170


	//   ....[3]....
        /*0058*/ 	.word	0x000001c0


	//----- nvinfo : EIATTR_CBANK_PARAM_SIZE
	.align		4
.L_39:
        /*005c*/ 	.byte	0x03, 0x19
        /*005e*/ 	.short	0x0014


	//----- nvinfo : EIATTR_PARAM_CBANK
	.align		4
        /*0060*/ 	.byte	0x04, 0x0a
        /*0062*/ 	.short	(.L_41 - .L_40)
	.align		4
.L_40:
        /*0064*/ 	.word	index@(.nv.constant0._Z8blockAddPjS_j)
        /*0068*/ 	.short	0x0380
        /*006a*/ 	.short	0x0014


	//----- nvinfo : EIATTR_SW_WAR
	.align		4
.L_41:
        /*006c*/ 	.byte	0x04, 0x36
        /*006e*/ 	.short	(.L_43 - .L_42)
.L_42:
        /*0070*/ 	.word	0x00000008
.L_43:


//--------------------- .nv.callgraph             --------------------------
	.section	.nv.callgraph,"",@"SHT_CUDA_CALLGRAPH"
	.align	4
	.sectionentsize	8
	.align		4
        /*0000*/ 	.word	0x00000000
	.align		4
        /*0004*/ 	.word	0xffffffff
	.align		4
        /*0008*/ 	.word	0x00000000
	.align		4
        /*000c*/ 	.word	0xfffffffe
	.align		4
        /*0010*/ 	.word	0x00000000
	.align		4
        /*0014*/ 	.word	0xfffffffd
	.align		4
        /*0018*/ 	.word	0x00000000
	.align		4
        /*001c*/ 	.word	0xfffffffc


//--------------------- .text._Z9prefixSumPjS_S_j --------------------------
	.section	.text._Z9prefixSumPjS_S_j,"ax",@progbits
	.align	128
        .global         _Z9prefixSumPjS_S_j
        .type           _Z9prefixSumPjS_S_j,@function
        .size           _Z9prefixSumPjS_S_j,(.L_x_14 - _Z9prefixSumPjS_S_j)
        .other          _Z9prefixSumPjS_S_j,@"STO_CUDA_ENTRY STV_DEFAULT"
_Z9prefixSumPjS_S_j:
.text._Z9prefixSumPjS_S_j:
[----:B------:R-:W-:Y:S01]  /*0000*/  LDC R1, c[0x0][0x37c] ;  /* 0x0000df00ff017b82 */ /* 0x000fe20000000800 */
[----:B------:R-:W0:Y:S01]  /*0010*/  S2R R2, SR_CTAID.X ;  /* 0x0000000000027919 */ /* 0x000e220000002500 */
[----:B------:R-:W0:Y:S06]  /*0020*/  LDCU UR7, c[0x0][0x360] ;  /* 0x00006c00ff0777ac */ /* 0x000e2c0008000800 */
[----:B------:R-:W1:Y:S01]  /*0030*/  S2UR UR5, SR_CgaCtaId ;  /* 0x00000000000579c3 */ /* 0x000e620000008800 */
[----:B------:R-:W-:Y:S01]  /*0040*/  BSSY.RECONVERGENT B0, `(.L_x_0) ;  /* 0x0000018000007945 */ /* 0x000fe20003800200 */
[----:B------:R-:W2:Y:S01]  /*0050*/  S2R R5, SR_TID.X ;  /* 0x0000000000057919 */ /* 0x000ea20000002100 */
[----:B------:R-:W3:Y:S01]  /*0060*/  LDCU UR6, c[0x0][0x398] ;  /* 0x00007300ff0677ac */ /* 0x000ee20008000800 */
[----:B------:R-:W-:Y:S01]  /*0070*/  UMOV UR4, 0x400 ;  /* 0x0000040000047882 */ /* 0x000fe20000000000 */
[----:B------:R-:W4:Y:S01]  /*0080*/  LDCU.64 UR8, c[0x0][0x358] ;  /* 0x00006b00ff0877ac */ /* 0x000f220008000a00 */
[----:B-1----:R-:W-:Y:S01]  /*0090*/  ULEA UR4, UR5, UR4, 0x18 ;  /* 0x0000000405047291 */ /* 0x002fe2000f8ec0ff */
[----:B0-----:R-:W-:Y:S01]  /*00a0*/  IMAD R0, R2, UR7, RZ ;  /* 0x0000000702007c24 */ /* 0x001fe2000f8e02ff */
[----:B--2---:R-:W-:-:S04]  /*00b0*/  LEA.HI R4, R5, R5, RZ, 0x1b ;  /* 0x0000000505047211 */ /* 0x004fc800078fd8ff */
[----:B------:R-:W-:Y:S02]  /*00c0*/  LEA R3, R0, R5, 0x1 ;  /* 0x0000000500037211 */ /* 0x000fe400078e08ff */
[----:B------:R-:W-:Y:S02]  /*00d0*/  IADD3 R0, PT, PT, R5, UR7, RZ ;  /* 0x0000000705007c10 */ /* 0x000fe4000fffe0ff */
[----:B---3--:R-:W-:Y:S02]  /*00e0*/  ISETP.GE.U32.AND P0, PT, R3, UR6, PT ;  /* 0x0000000603007c0c */ /* 0x008fe4000bf06070 */
[----:B------:R-:W-:Y:S02]  /*00f0*/  LEA.HI R6, R0, R0, RZ, 0x1b ;  /* 0x0000000000067211 */ /* 0x000fe400078fd8ff */
[----:B------:R-:W-:Y:S02]  /*0100*/  LEA R4, R4, UR4, 0x2 ;  /* 0x0000000404047c11 */ /* 0x000fe4000f8e10ff */
[----:B------:R-:W-:-:S02]  /*0110*/  LEA R6, R6, UR4, 0x2 ;  /* 0x0000000406067c11 */ /* 0x000fc4000f8e10ff */
[----:B------:R-:W-:-:S05]  /*0120*/  IADD3 R7, PT, PT, R3, UR7, RZ ;  /* 0x0000000703077c10 */ /* 0x000fca000fffe0ff */
[----:B----4-:R-:W-:Y:S05]  /*0130*/  @P0 BRA `(.L_x_1) ;  /* 0x0000000000200947 */ /* 0x010fea0003800000 */
[----:B------:R-:W0:Y:S01]  /*0140*/  LDC.64 R10, c[0x0][0x380] ;  /* 0x0000e000ff0a7b82 */ /* 0x000e220000000a00 */
[----:B------:R-:W-:Y:S01]  /*0150*/  ISETP.GE.U32.AND P0, PT, R7, UR6, PT ;  /* 0x0000000607007c0c */ /* 0x000fe2000bf06070 */
[----:B0-----:R-:W-:-:S12]  /*0160*/  IMAD.WIDE.U32 R8, R3, 0x4, R10 ;  /* 0x0000000403087825 */ /* 0x001fd800078e000a */
[----:B------:R-:W-:Y:S01]  /*0170*/  @!P0 IMAD.WIDE.U32 R10, R7, 0x4, R10 ;  /* 0x00000004070a8825 */ /* 0x000fe200078e000a */
[----:B------:R-:W2:Y:S05]  /*0180*/  LDG.E R9, desc[UR8][R8.64] ;  /* 0x0000000808097981 */ /* 0x000eaa000c1e1900 */
[----:B------:R-:W3:Y:S04]  /*0190*/  @!P0 LDG.E R11, desc[UR8][R10.64] ;  /* 0x000000080a0b8981 */ /* 0x000ee8000c1e1900 */
[----:B--2---:R0:W-:Y:S04]  /*01a0*/  STS [R4], R9 ;  /* 0x0000000904007388 */ /* 0x0041e80000000800 */
[----:B---3--:R0:W-:Y:S02]  /*01b0*/  @!P0 STS [R6], R11 ;  /* 0x0000000b06008388 */ /* 0x0081e40000000800 */
.L_x_1:
[----:B------:R-:W-:Y:S05]  /*01c0*/  BSYNC.RECONVERGENT B0 ;  /* 0x0000000000007941 */ /* 0x000fea0003800200 */
.L_x_0:
[----:B------:R-:W-:Y:S01]  /*01d0*/  BAR.SYNC.DEFER_BLOCKING 0x0 ;  /* 0x0000000000007b1d */ /* 0x000fe20000010000 */
[----:B------:R-:W-:Y:S01]  /*01e0*/  LEA R8, R5, 0x2, 0x1 ;  /* 0x0000000205087811 */ /* 0x000fe200078e08ff */
[----:B------:R-:W-:-:S04]  /*01f0*/  USHF.L.U32 UR6, UR7, 0x1, URZ ;  /* 0x0000000107067899 */ /* 0x000fc800080006ff */
[----:B------:R-:W-:-:S08]  /*0200*/  UMOV UR5, 0x1 ;  /* 0x0000000100057882 */ /* 0x000fd00000000000 */
.L_x_4:
[----:B0-----:R-:W-:Y:S01]  /*0210*/  IMAD R10, R8, UR5, RZ ;  /* 0x00000005080a7c24 */ /* 0x001fe2000f8e02ff */
[----:B------:R-:W-:Y:S03]  /*0220*/  BSSY.RECONVERGENT B0, `(.L_x_2) ;  /* 0x000000e000007945 */ /* 0x000fe60003800200 */
[----:B0-----:R-:W-:-:S05]  /*0230*/  VIADD R11, R10, 0xffffffff ;  /* 0xffffffff0a0b7836 */ /* 0x001fca0000000000 */
[----:B------:R-:W-:-:S13]  /*0240*/  ISETP.GE.U32.AND P0, PT, R11, UR6, PT ;  /* 0x000000060b007c0c */ /* 0x000fda000bf06070 */
[----:B------:R-:W-:Y:S05]  /*0250*/  @P0 BRA `(.L_x_3) ;  /* 0x0000000000280947 */ /* 0x000fea0003800000 */
[----:B------:R-:W-:Y:S02]  /*0260*/  IADD3 R0, PT, PT, R10, -UR5, RZ ;  /* 0x800000050a007c10 */ /* 0x000fe4000fffe0ff */
[----:B------:R-:W-:Y:S02]  /*0270*/  LEA.HI R10, R11, R10, RZ, 0x1b ;  /* 0x0000000a0b0a7211 */ /* 0x000fe400078fd8ff */
[----:B------:R-:W-:Y:S02]  /*0280*/  IADD3 R9, PT, PT, R0, -0x1, RZ ;  /* 0xffffffff00097810 */ /* 0x000fe40007ffe0ff */
[----:B------:R-:W-:Y:S02]  /*0290*/  LEA R10, R10, UR4, 0x2 ;  /* 0x000000040a0a7c11 */ /* 0x000fe4000f8e10ff */
[----:B------:R-:W-:-:S03]  /*02a0*/  LEA.HI R9, R9, R0, RZ, 0x1b ;  /* 0x0000000009097211 */ /* 0x000fc600078fd8ff */
[----:B------:R-:W-:Y:S01]  /*02b0*/  LDS R0, [R10+-0x4] ;  /* 0xfffffc000a007984 */ /* 0x000fe20000000800 */
[----:B------:R-:W-:-:S06]  /*02c0*/  LEA R9, R9, UR4, 0x2 ;  /* 0x0000000409097c11 */ /* 0x000fcc000f8e10ff */
[----:B------:R-:W0:Y:S02]  /*02d0*/  LDS R9, [R9+-0x4] ;  /* 0xfffffc0009097984 */ /* 0x000e240000000800 */
[----:B0-----:R-:W-:-:S05]  /*02e0*/  IMAD.IADD R11, R9, 0x1, R0 ;  /* 0x00000001090b7824 */ /* 0x001fca00078e0200 */
[----:B------:R0:W-:Y:S02]  /*02f0*/  STS [R10+-0x4], R11 ;  /* 0xfffffc0b0a007388 */ /* 0x0001e40000000800 */
.L_x_3:
[----:B------:R-:W-:Y:S05]  /*0300*/  BSYNC.RECONVERGENT B0 ;  /* 0x0000000000007941 */ /* 0x000fea0003800200 */
.L_x_2:
[----:B------:R-:W-:Y:S01]  /*0310*/  BAR.SYNC.DEFER_BLOCKING 0x0 ;  /* 0x0000000000007b1d */ /* 0x000fe20000010000 */
[----:B------:R-:W-:-:S04]  /*0320*/  USHF.L.U32 UR5, UR5, 0x1, URZ ;  /* 0x0000000105057899 */ /* 0x000fc800080006ff */
[----:B------:R-:W-:-:S09]  /*0330*/  UISETP.GE.U32.AND UP0, UPT, UR5, UR6, UPT ;  /* 0x000000060500728c */ /* 0x000fd2000bf06070 */
[----:B------:R-:W-:Y:S05]  /*0340*/  BRA.U !UP0, `(.L_x_4) ;  /* 0xfffffffd08b07547 */ /* 0x000fea000b83ffff */
[----:B------:R-:W-:Y:S01]  /*0350*/  UIADD3 UR5, UPT, UPT, UR7, 0x1, URZ ;  /* 0x0000000107057890 */ /* 0x000fe2000fffe0ff */
[----:B0-----:R-:W-:-:S03]  /*0360*/  IMAD.MOV.U32 R11, RZ, RZ, 0x3dc6b27f ;  /* 0x3dc6b27fff0b7424 */ /* 0x001fc600078e00ff */
[----:B------:R-:W-:-:S06]  /*0370*/  USHF.R.U32.HI UR5, URZ, 0x1, UR5 ;  /* 0x00000001ff057899 */ /* 0x000fcc0008011605 */
[----:B------:R-:W-:-:S04]  /*0380*/  I2FP.F32.U32 R9, UR5 ;  /* 0x0000000500097c45 */ /* 0x000fc80008201000 */
[C---:B------:R-:W-:Y:S02]  /*0390*/  IADD3 R0, PT, PT, R9.reuse, -0x3f3504f3, RZ ;  /* 0xc0cafb0d09007810 */ /* 0x040fe40007ffe0ff */
[----:B------:R-:W-:Y:S02]  /*03a0*/  ISETP.GT.U32.AND P0, PT, R9, 0x7f7fffff, PT ;  /* 0x7f7fffff0900780c */ /* 0x000fe40003f04070 */
[----:B------:R-:W-:-:S04]  /*03b0*/  LOP3.LUT R0, R0, 0xff800000, RZ, 0xc0, !PT ;  /* 0xff80000000007812 */ /* 0x000fc800078ec0ff */
[-C--:B------:R-:W-:Y:S02]  /*03c0*/  IADD3 R10, PT, PT, R9, -R0.reuse, RZ ;  /* 0x80000000090a7210 */ /* 0x080fe40007ffe0ff */
[----:B------:R-:W-:-:S03]  /*03d0*/  I2FP.F32.S32 R0, R0 ;  /* 0x0000000000007245 */ /* 0x000fc60000201400 */
[----:B------:R-:W-:Y:S02]  /*03e0*/  FADD R10, R10, -1 ;  /* 0xbf8000000a0a7421 */ /* 0x000fe40000000000 */
[----:B------:R-:W-:Y:S02]  /*03f0*/  FFMA R0, R0, 1.1920928955078125e-07, RZ ;  /* 0x3400000000007823 */ /* 0x000fe400000000ff */
[----:B------:R-:W-:-:S04]  /*0400*/  FFMA R11, R10, R11, -0.16845393180847167969 ;  /* 0xbe2c7f300a0b7423 */ /* 0x000fc8000000000b */
[----:B------:R-:W-:-:S04]  /*0410*/  FFMA R11, R10, R11, 0.1716887056827545166 ;  /* 0x3e2fcf2a0a0b7423 */ /* 0x000fc8000000000b */
[----:B------:R-:W-:-:S04]  /*0420*/  FFMA R11, R10, R11, -0.17900948226451873779 ;  /* 0xbe374e430a0b7423 */ /* 0x000fc8000000000b */
[----:B------:R-:W-:-:S04]  /*0430*/  FFMA R11, R10, R11, 0.20512372255325317383 ;  /* 0x3e520bf40a0b7423 */ /* 0x000fc8000000000b */
[----:B------:R-:W-:-:S04]  /*0440*/  FFMA R11, R10, R11, -0.24046532809734344482 ;  /* 0xbe763c8b0a0b7423 */ /* 0x000fc8000000000b */
[----:B------:R-:W-:-:S04]  /*0450*/  FFMA R11, R10, R11, 0.28857114911079406738 ;  /* 0x3e93bf990a0b7423 */ /* 0x000fc8000000000b */
[----:B------:R-:W-:-:S04]  /*0460*/  FFMA R11, R10, R11, -0.36067417263984680176 ;  /* 0xbeb8aa490a0b7423 */ /* 0x000fc8000000000b */
[----:B------:R-:W-:-:S04]  /*0470*/  FFMA R11, R10, R11, 0.48089820146560668945 ;  /* 0x3ef6384a0a0b7423 */ /* 0x000fc8000000000b */
[----:B------:R-:W-:-:S04]  /*0480*/  FFMA R11, R10, R11, -0.72134751081466674805 ;  /* 0xbf38aa3b0a0b7423 */ /* 0x000fc8000000000b */
[----:B------:R-:W-:-:S04]  /*0490*/  FMUL R11, R10, R11 ;  /* 0x0000000b0a0b7220 */ /* 0x000fc80000400000 */
[----:B------:R-:W-:-:S04]  /*04a0*/  FMUL R11, R10, R11 ;  /* 0x0000000b0a0b7220 */ /* 0x000fc80000400000 */
[----:B------:R-:W-:Y:S01]  /*04b0*/  FFMA R11, R10, 1.4426950216293334961, R11 ;  /* 0x3fb8aa3b0a0b7823 */ /* 0x000fe2000000000b */
[----:B------:R-:W-:-:S03]  /*04c0*/  MOV R10, 0x7f800000 ;  /* 0x7f800000000a7802 */ /* 0x000fc60000000f00 */
[----:B------:R-:W-:Y:S02]  /*04d0*/  FADD R0, R0, R11 ;  /* 0x0000000b00007221 */ /* 0x000fe40000000000 */
[----:B------:R-:W-:Y:S01]  /*04e0*/  @P0 FFMA R0, R9, R10, +INF ;  /* 0x7f80000009000423 */ /* 0x000fe2000000000a */
[----:B------:R-:W-:-:S03]  /*04f0*/  HFMA2 R10, -RZ, RZ, 1.875, 0 ;  /* 0x3f800000ff0a7431 */ /* 0x000fc600000001ff */
[----:B------:R-:W0:Y:S02]  /*0500*/  FRND.CEIL R9, R0 ;  /* 0x0000000000097307 */ /* 0x000e240000209000 */
[----:B0-----:R-:W-:-:S13]  /*0510*/  FSETP.NEU.AND P0, PT, R9, RZ, PT ;  /* 0x000000ff0900720b */ /* 0x001fda0003f0d000 */
[----:B------:R-:W-:Y:S05]  /*0520*/  @!P0 BRA `(.L_x_5) ;  /* 0x0000000000808947 */ /* 0x000fea0003800000 */
[----:B------:R-:W-:Y:S01]  /*0530*/  FFMA R0, RZ, 1.4426950216293334961, RZ ;  /* 0x3fb8aa3bff007823 */ /* 0x000fe200000000ff */
[----:B------:R-:W-:Y:S01]  /*0540*/  IMAD.MOV.U32 R15, RZ, RZ, 0x391fcb8e ;  /* 0x391fcb8eff0f7424 */ /* 0x000fe200078e00ff */
[----:B------:R-:W-:Y:S02]  /*0550*/  FSETP.NAN.AND P2, PT, |R9|, |R9|, PT ;  /* 0x400000090900720b */ /* 0x000fe40003f48200 */
[----:B------:R-:W-:-:S04]  /*0560*/  FADD R0, RZ, R0 ;  /* 0x00000000ff007221 */ /* 0x000fc80000000000 */
[----:B------:R-:W-:-:S04]  /*0570*/  FFMA R0, RZ, RZ, R0 ;  /* 0x000000ffff007223 */ /* 0x000fc80000000000 */
[----:B------:R-:W-:-:S04]  /*0580*/  FFMA R0, RZ, RZ, R0 ;  /* 0x000000ffff007223 */ /* 0x000fc80000000000 */
[----:B------:R-:W-:-:S04]  /*0590*/  FADD R10, R0, 1 ;  /* 0x3f800000000a7421 */ /* 0x000fc80000000000 */
[----:B------:R-:W-:Y:S01]  /*05a0*/  FMUL R12, R9, R10 ;  /* 0x0000000a090c7220 */ /* 0x000fe20000400000 */
[----:B------:R-:W-:-:S03]  /*05b0*/  FADD R13, R10, -1 ;  /* 0xbf8000000a0d7421 */ /* 0x000fc60000000000 */
[----:B------:R-:W0:Y:S01]  /*05c0*/  FRND R11, R12 ;  /* 0x0000000c000b7307 */ /* 0x000e220000201000 */
[----:B------:R-:W-:Y:S01]  /*05d0*/  FADD R13, R0, -R13 ;  /* 0x8000000d000d7221 */ /* 0x000fe20000000000 */
[----:B------:R-:W-:Y:S01]  /*05e0*/  FFMA R10, R9, R10, -R12 ;  /* 0x0000000a090a7223 */ /* 0x000fe2000000080c */
[----:B------:R-:W-:-:S03]  /*05f0*/  FSETP.GT.AND P0, PT, |R12|, 152, PT ;  /* 0x431800000c00780b */ /* 0x000fc60003f04200 */
[----:B------:R-:W-:Y:S01]  /*0600*/  FFMA R13, R9, R13, R10 ;  /* 0x0000000d090d7223 */ /* 0x000fe2000000000a */
[----:B0-----:R-:W-:Y:S01]  /*0610*/  FADD R0, R12, -R11 ;  /* 0x8000000b0c007221 */ /* 0x001fe20000000000 */
[----:B------:R-:W-:-:S03]  /*0620*/  FSETP.GT.AND P1, PT, R11, RZ, PT ;  /* 0x000000ff0b00720b */ /* 0x000fc60003f24000 */
[----:B------:R-:W-:Y:S01]  /*0630*/  FADD R0, R0, R13 ;  /* 0x0000000d00007221 */ /* 0x000fe20000000000 */
[----:B------:R-:W-:Y:S02]  /*0640*/  SEL R10, RZ, 0x83000000, P1 ;  /* 0x83000000ff0a7807 */ /* 0x000fe40000800000 */
[----:B------:R-:W-:Y:S01]  /*0650*/  FSETP.GEU.AND P1, PT, R12, RZ, PT ;  /* 0x000000ff0c00720b */ /* 0x000fe20003f2e000 */
[----:B------:R-:W-:Y:S01]  /*0660*/  FFMA R13, R0, R15, 0.0013391353422775864601 ;  /* 0x3aaf85ed000d7423 */ /* 0x000fe2000000000f */
[----:B------:R-:W-:-:S03]  /*0670*/  IADD3 R11, PT, PT, R10, 0x7f000000, RZ ;  /* 0x7f0000000a0b7810 */ /* 0x000fc60007ffe0ff */
[C---:B------:R-:W-:Y:S02]  /*0680*/  FFMA R15, R0.reuse, R13, 0.0096188392490148544312 ;  /* 0x3c1d9856000f7423 */ /* 0x040fe4000000000d */
[----:B------:R-:W0:Y:S02]  /*0690*/  F2I.NTZ R13, R12 ;  /* 0x0000000c000d7305 */ /* 0x000e240000203100 */
[----:B------:R-:W-:-:S04]  /*06a0*/  FFMA R15, R0, R15, 0.055503588169813156128 ;  /* 0x3d6357bb000f7423 */ /* 0x000fc8000000000f */
[----:B------:R-:W-:-:S04]  /*06b0*/  FFMA R15, R0, R15, 0.24022644758224487305 ;  /* 0x3e75fdec000f7423 */ /* 0x000fc8000000000f */
[----:B------:R-:W-:-:S04]  /*06c0*/  FFMA R15, R0, R15, 0.69314718246459960938 ;  /* 0x3f317218000f7423 */ /* 0x000fc8000000000f */
[----:B------:R-:W-:Y:S01]  /*06d0*/  FFMA R0, R0, R15, 1 ;  /* 0x3f80000000007423 */ /* 0x000fe2000000000f */
[----:B0-----:R-:W-:Y:S02]  /*06e0*/  LEA R13, R13, -R10, 0x17 ;  /* 0x8000000a0d0d7211 */ /* 0x001fe400078eb8ff */
[----:B------:R-:W-:Y:S01]  /*06f0*/  FSEL R10, RZ, +INF , !P1 ;  /* 0x7f800000ff0a7808 */ /* 0x000fe20004800000 */
[----:B------:R-:W-:-:S04]  /*0700*/  FMUL R0, R11, R0 ;  /* 0x000000000b007220 */ /* 0x000fc80000400000 */
[----:B------:R-:W-:Y:S01]  /*0710*/  @!P0 FMUL R10, R13, R0 ;  /* 0x000000000d0a8220 */ /* 0x000fe20000400000 */
[----:B------:R-:W-:-:S07]  /*0720*/  @P2 FADD R10, R9, 2 ;  /* 0x40000000090a2421 */ /* 0x000fce0000000000 */
.L_x_5:
[----:B------:R-:W0:Y:S02]  /*0730*/  F2I.U32.TRUNC.NTZ R10, R10 ;  /* 0x0000000a000a7305 */ /* 0x000e24000020f000 */
[----:B0-----:R-:W-:-:S13]  /*0740*/  ISETP.NE.AND P0, PT, R10, RZ, PT ;  /* 0x000000ff0a00720c */ /* 0x001fda0003f05270 */
[----:B------:R-:W-:Y:S05]  /*0750*/  @!P0 BRA `(.L_x_6) ;  /* 0x0000000000548947 */ /* 0x000fea0003800000 */
[----:B------:R-:W-:-:S07]  /*0760*/  IADD3 R9, PT, PT, R8, 0x1, RZ ;  /* 0x0000000108097810 */ /* 0x000fce0007ffe0ff */
.L_x_9:
[----:B0-----:R-:W-:Y:S01]  /*0770*/  IMAD R13, R9, R10, RZ ;  /* 0x0000000a090d7224 */ /* 0x001fe200078e02ff */
[----:B------:R-:W-:Y:S03]  /*0780*/  BSSY.RECONVERGENT B0, `(.L_x_7) ;  /* 0x000000e000007945 */ /* 0x000fe60003800200 */
[----:B------:R-:W-:-:S05]  /*0790*/  VIADD R8, R13, 0xffffffff ;  /* 0xffffffff0d087836 */ /* 0x000fca0000000000 */
[----:B------:R-:W-:-:S13]  /*07a0*/  ISETP.GE.U32.AND P0, PT, R8, UR6, PT ;  /* 0x0000000608007c0c */ /* 0x000fda000bf06070 */
[----:B------:R-:W-:Y:S05]  /*07b0*/  @P0 BRA `(.L_x_8) ;  /* 0x0000000000280947 */ /* 0x000fea0003800000 */
[----:B------:R-:W-:Y:S02]  /*07c0*/  IADD3 R0, PT, PT, R13, -R10, RZ ;  /* 0x8000000a0d007210 */ /* 0x000fe40007ffe0ff */
[----:B------:R-:W-:Y:S02]  /*07d0*/  LEA.HI R8, R8, R13, RZ, 0x1b ;  /* 0x0000000d08087211 */ /* 0x000fe400078fd8ff */
[----:B------:R-:W-:Y:S02]  /*07e0*/  IADD3 R11, PT, PT, R0, -0x1, RZ ;  /* 0xffffffff000b7810 */ /* 0x000fe40007ffe0ff */
[----:B------:R-:W-:Y:S02]  /*07f0*/  LEA R8, R8, UR4, 0x2 ;  /* 0x0000000408087c11 */ /* 0x000fe4000f8e10ff */
[----:B------:R-:W-:-:S03]  /*0800*/  LEA.HI R11, R11, R0, RZ, 0x1b ;  /* 0x000000000b0b7211 */ /* 0x000fc600078fd8ff */
[----:B------:R-:W-:Y:S01]  /*0810*/  LDS R0, [R8+-0x4] ;  /* 0xfffffc0008007984 */ /* 0x000fe20000000800 */
[----:B------:R-:W-:-:S06]  /*0820*/  LEA R11, R11, UR4, 0x2 ;  /* 0x000000040b0b7c11 */ /* 0x000fcc000f8e10ff */
[----:B------:R-:W0:Y:S02]  /*0830*/  LDS R11, [R11+-0x4] ;  /* 0xfffffc000b0b7984 */ /* 0x000e240000000800 */
[----:B0-----:R-:W-:-:S05]  /*0840*/  IADD3 R13, PT, PT, R11, R0, RZ ;  /* 0x000000000b0d7210 */ /* 0x001fca0007ffe0ff */
[----:B------:R0:W-:Y:S02]  /*0850*/  STS [R8+-0x4], R13 ;  /* 0xfffffc0d08007388 */ /* 0x0001e40000000800 */
.L_x_8:
[----:B------:R-:W-:Y:S05]  /*0860*/  BSYNC.RECONVERGENT B0 ;  /* 0x0000000000007941 */ /* 0x000fea0003800200 */
.L_x_7:
[----:B------:R-:W-:Y:S01]  /*0870*/  BAR.SYNC.DEFER_BLOCKING 0x0 ;  /* 0x0000000000007b1d */ /* 0x000fe20000010000 */
[----:B------:R-:W-:Y:S02]  /*0880*/  ISETP.GT.U32.AND P0, PT, R10, 0x1, PT ;  /* 0x000000010a00780c */ /* 0x000fe40003f04070 */
[----:B------:R-:W-:-:S11]  /*0890*/  SHF.R.U32.HI R10, RZ, 0x1, R10 ;  /* 0x00000001ff0a7819 */ /* 0x000fd6000001160a */
[----:B------:R-:W-:Y:S05]  /*08a0*/  @P0 BRA `(.L_x_9) ;  /* 0xfffffffc00b00947 */ /* 0x000fea000383ffff */
.L_x_6:
[----:B------:R-:W1:Y:S01]  /*08b0*/  LDCU UR6, c[0x0][0x398] ;  /* 0x00007300ff0677ac */ /* 0x000e620008000800 */
[----:B------:R-:W-:Y:S01]  /*08c0*/  BSSY.RECONVERGENT B0, `(.L_x_10) ;  /* 0x000000b000007945 */ /* 0x000fe20003800200 */
[----:B-1----:R-:W-:-:S13]  /*08d0*/  ISETP.GE.U32.AND P0, PT, R3, UR6, PT ;  /* 0x0000000603007c0c */ /* 0x002fda000bf06070 */
[----:B------:R-:W-:Y:S05]  /*08e0*/  @P0 BRA `(.L_x_11) ;  /* 0x0000000000200947 */ /* 0x000fea0003800000 */
[----:B------:R-:W-:Y:S01]  /*08f0*/  ISETP.GE.U32.AND P0, PT, R7, UR6, PT ;  /* 0x0000000607007c0c */ /* 0x000fe2000bf06070 */
[----:B0-----:R-:W0:Y:S01]  /*0900*/  LDS R13, [R4] ;  /* 0x00000000040d7984 */ /* 0x001e220000000800 */
[----:B------:R-:W1:Y:S11]  /*0910*/  LDC.64 R10, c[0x0][0x388] ;  /* 0x0000e200ff0a7b82 */ /* 0x000e760000000a00 */
[----:B------:R-:W2:Y:S01]  /*0920*/  @!P0 LDS R15, [R6] ;  /* 0x00000000060f8984 */ /* 0x000ea20000000800 */
[----:B-1----:R-:W-:-:S04]  /*0930*/  IMAD.WIDE.U32 R8, R3, 0x4, R10 ;  /* 0x0000000403087825 */ /* 0x002fc800078e000a */
[----:B------:R-:W-:Y:S01]  /*0940*/  @!P0 IMAD.WIDE.U32 R10, R7, 0x4, R10 ;  /* 0x00000004070a8825 */ /* 0x000fe200078e000a */
[----:B0-----:R1:W-:Y:S04]  /*0950*/  STG.E desc[UR8][R8.64], R13 ;  /* 0x0000000d08007986 */ /* 0x0013e8000c101908 */
[----:B--2---:R1:W-:Y:S02]  /*0960*/  @!P0 STG.E desc[UR8][R10.64], R15 ;  /* 0x0000000f0a008986 */ /* 0x0043e4000c101908 */
.L_x_11:
[----:B------:R-:W-:Y:S05]  /*0970*/  BSYNC.RECONVERGENT B0 ;  /* 0x0000000000007941 */ /* 0x000fea0003800200 */
.L_x_10:
[----:B------:R-:W2:Y:S01]  /*0980*/  LDCU UR4, c[0x0][0x370] ;  /* 0x00006e00ff0477ac */ /* 0x000ea20008000800 */
[----:B------:R-:W-:Y:S02]  /*0990*/  UIADD3 UR5, UPT, UPT, UR7, -0x1, URZ ;  /* 0xffffffff07057890 */ /* 0x000fe4000fffe0ff */
[----:B--2---:R-:W-:-:S06]  /*09a0*/  UIADD3 UR4, UPT, UPT, UR4, -0x1, URZ ;  /* 0xffffffff04047890 */ /* 0x004fcc000fffe0ff */
[----:B------:R-:W-:-:S04]  /*09b0*/  ISETP.GE.U32.AND P0, PT, R2, UR4, PT ;  /* 0x0000000402007c0c */ /* 0x000fc8000bf06070 */
[----:B------:R-:W-:-:S13]  /*09c0*/  ISETP.NE.OR P0, PT, R5, UR5, P0 ;  /* 0x0000000505007c0c */ /* 0x000fda0008705670 */
[----:B------:R-:W2:Y:S01]  /*09d0*/  @!P0 LDS R5, [R6] ;  /* 0x0000000006058984 */ /* 0x000ea20000000800 */
[----:B01----:R-:W0:Y:S02]  /*09e0*/  @!P0 LDC.64 R8, c[0x0][0x390] ;  /* 0x0000e400ff088b82 */ /* 0x003e240000000a00 */
[----:B0-----:R-:W-:-:S05]  /*09f0*/  @!P0 IMAD.WIDE.U32 R8, R2, 0x4, R8 ;  /* 0x0000000402088825 */ /* 0x001fca00078e0008 */
[----:B--2---:R0:W-:Y:S01]  /*0a00*/  @!P0 STG.E desc[UR8][R8.64], R5 ;  /* 0x0000000508008986 */ /* 0x0041e2000c101908 */
[----:B------:R-:W-:Y:S05]  /*0a10*/  @!P0 EXIT ;  /* 0x000000000000894d */ /* 0x000fea0003800000 */
[----:B------:R-:W-:-:S06]  /*0a20*/  UIADD3 UR4, UPT, UPT, UR6, -0x1, URZ ;  /* 0xffffffff06047890 */ /* 0x000fcc000fffe0ff */
[----:B------:R-:W-:-:S13]  /*0a30*/  ISETP.NE.AND P0, PT, R7, UR4, PT ;  /* 0x0000000407007c0c */ /* 0x000fda000bf05270 */
[----:B0-----:R-:W0:Y:S01]  /*0a40*/  @!P0 LDS R5, [R6] ;  /* 0x0000000006058984 */ /* 0x001e220000000800 */
[----:B------:R-:W1:Y:S02]  /*0a50*/  @!P0 LDC.64 R8, c[0x0][0x390] ;  /* 0x0000e400ff088b82 */ /* 0x000e640000000a00 */
[----:B-1----:R-:W-:-:S05]  /*0a60*/  @!P0 IMAD.WIDE.U32 R8, R2, 0x4, R8 ;  /* 0x0000000402088825 */ /* 0x002fca00078e0008 */
[----:B0-----:R0:W-:Y:S01]  /*0a70*/  @!P0 STG.E desc[UR8][R8.64], R5 ;  /* 0x0000000508008986 */ /* 0x0011e2000c101908 */
[----:B------:R-:W-:Y:S05]  /*0a80*/  @!P0 EXIT ;  /* 0x000000000000894d */ /* 0x000fea0003800000 */
[----:B------:R-:W-:-:S13]  /*0a90*/  ISETP.NE.AND P0, PT, R3, UR4, PT ;  /* 0x0000000403007c0c */ /* 0x000fda000bf05270 */
[----:B------:R-:W-:Y:S05]  /*0aa0*/  @P0 EXIT ;  /* 0x000000000000094d */ /* 0x000fea0003800000 */
[----:B------:R-:W1:Y:S01]  /*0ab0*/  LDS R3, [R4] ;  /* 0x0000000004037984 */ /* 0x000e620000000800 */
[----:B------:R-:W2:Y:S02]  /*0ac0*/  LDC.64 R6, c[0x0][0x390] ;  /* 0x0000e400ff067b82 */ /* 0x000ea40000000a00 */
[----:B--2---:R-:W-:-:S05]  /*0ad0*/  IMAD.WIDE.U32 R6, R2, 0x4, R6 ;  /* 0x0000000402067825 */ /* 0x004fca00078e0006 */
[----:B-1----:R-:W-:Y:S01]  /*0ae0*/  STG.E desc[UR8][R6.64], R3 ;  /* 0x0000000306007986 */ /* 0x002fe2000c101908 */
[----:B------:R-:W-:Y:S05]  /*0af0*/  EXIT ;  /* 0x000000000000794d */ /* 0x000fea0003800000 */
.L_x_12:
[----:B------:R-:W-:-:S00]  /*0b00*/  BRA `(.L_x_12) ;  /* 0xfffffffc00fc7947 */ /* 0x000fc0000383ffff */
[----:B------:R-:W-:-:S00]  /*0b10*/  NOP ;  /* 0x0000000000007918 */ /* 0x000fc00000000000 */
        /* <DEDUP_REMOVED lines=14> */
.L_x_14:


//--------------------- .text._Z8blockAddPjS_j    --------------------------
	.section	.text._Z8blockAddPjS_j,"ax",@progbits
	.align	128
        .global         _Z8blockAddPjS_j
        .type           _Z8blockAddPjS_j,@function
        .size           _Z8blockAddPjS_j,(.L_x_15 - _Z8blockAddPjS_j)
        .other          _Z8blockAddPjS_j,@"STO_CUDA_ENTRY STV_DEFAULT"
_Z8blockAddPjS_j:
.text._Z8blockAddPjS_j:
[----:B------:R-:W-:Y:S01]  /*0000*/  LDC R1, c[0x0][0x37c] ;  /* 0x0000df00ff017b82 */ /* 0x000fe20000000800 */
[----:B------:R-:W0:Y:S01]  /*0010*/  S2R R5, SR_CTAID.X ;  /* 0x0000000000057919 */ /* 0x000e220000002500 */
[----:B------:R-:W1:Y:S01]  /*0020*/  LDCU UR6, c[0x0][0x360] ;  /* 0x00006c00ff0677ac */ /* 0x000e620008000800 */
[----:B------:R-:W2:Y:S01]  /*0030*/  S2R R9, SR_TID.X ;  /* 0x0000000000097919 */ /* 0x000ea20000002100 */
[----:B0-----:R-:W-:-:S13]  /*0040*/  ISETP.NE.AND P0, PT, R5, RZ, PT ;  /* 0x000000ff0500720c */ /* 0x001fda0003f05270 */
[----:B-12---:R-:W-:Y:S05]  /*0050*/  @!P0 EXIT ;  /* 0x000000000000894d */ /* 0x006fea0003800000 */
[----:B------:R-:W0:Y:S01]  /*0060*/  LDCU UR7, c[0x0][0x390] ;  /* 0x00007200ff0777ac */ /* 0x000e220008000800 */
[----:B------:R-:W-:Y:S01]  /*0070*/  IMAD R0, R5, UR6, RZ ;  /* 0x0000000605007c24 */ /* 0x000fe2000f8e02ff */
[----:B------:R-:W1:Y:S04]  /*0080*/  LDC.64 R2, c[0x0][0x388] ;  /* 0x0000e200ff027b82 */ /* 0x000e680000000a00 */
[----:B------:R-:W-:-:S04]  /*0090*/  LEA R9, R0, R9, 0x1 ;  /* 0x0000000900097211 */ /* 0x000fc800078e08ff */
[----:B0-----:R-:W-:-:S13]  /*00a0*/  ISETP.GE.U32.AND P0, PT, R9, UR7, PT ;  /* 0x0000000709007c0c */ /* 0x001fda000bf06070 */
[----:B------:R-:W-:Y:S05]  /*00b0*/  @P0 EXIT ;  /* 0x000000000000094d */ /* 0x000fea0003800000 */
[----:B------:R-:W0:Y:S01]  /*00c0*/  LDC.64 R6, c[0x0][0x380] ;  /* 0x0000e000ff067b82 */ /* 0x000e220000000a00 */
[----:B------:R-:W2:Y:S01]  /*00d0*/  LDCU.64 UR4, c[0x0][0x358] ;  /* 0x00006b00ff0477ac */ /* 0x000ea20008000a00 */
[----:B------:R-:W-:-:S05]  /*00e0*/  IADD3 R5, PT, PT, R5, -0x1, RZ ;  /* 0xffffffff05057810 */ /* 0x000fca0007ffe0ff */
[----:B-1----:R-:W-:-:S05]  /*00f0*/  IMAD.WIDE.U32 R2, R5, 0x4, R2 ;  /* 0x0000000405027825 */ /* 0x002fca00078e0002 */
[----:B--2---:R-:W2:Y:S01]  /*0100*/  LDG.E R0, desc[UR4][R2.64] ;  /* 0x0000000402007981 */ /* 0x004ea2000c1e1900 */
[----:B0-----:R-:W-:-:S05]  /*0110*/  IMAD.WIDE.U32 R4, R9, 0x4, R6 ;  /* 0x0000000409047825 */ /* 0x001fca00078e0006 */
[----:B------:R-:W2:Y:S01]  /*0120*/  LDG.E R11, desc[UR4][R4.64] ;  /* 0x00000004040b7981 */ /* 0x000ea2000c1e1900 */
[----:B------:R-:W-:-:S05]  /*0130*/  VIADD R9, R9, UR6 ;  /* 0x0000000609097c36 */ /* 0x000fca0008000000 */
[----:B------:R-:W-:Y:S02]  /*0140*/  ISETP.GE.U32.AND P0, PT, R9, UR7, PT ;  /* 0x0000000709007c0c */ /* 0x000fe4000bf06070 */
[----:B--2---:R-:W-:-:S05]  /*0150*/  IADD3 R11, PT, PT, R0, R11, RZ ;  /* 0x0000000b000b7210 */ /* 0x004fca0007ffe0ff */
[----:B------:R0:W-:Y:S06]  /*0160*/  STG.E desc[UR4][R4.64], R11 ;  /* 0x0000000b04007986 */ /* 0x0001ec000c101904 */
[----:B------:R-:W-:Y:S05]  /*0170*/  @P0 EXIT ;  /* 0x000000000000094d */ /* 0x000fea0003800000 */
[----:B------:R-:W-:-:S05]  /*0180*/  IMAD.WIDE.U32 R2, R9, 0x4, R6 ;  /* 0x0000000409027825 */ /* 0x000fca00078e0006 */
[----:B0-----:R-:W2:Y:S02]  /*0190*/  LDG.E R5, desc[UR4][R2.64] ;  /* 0x0000000402057981 */ /* 0x001ea4000c1e1900 */
[----:B--2---:R-:W-:-:S05]  /*01a0*/  IMAD.IADD R5, R0, 0x1, R5 ;  /* 0x0000000100057824 */ /* 0x004fca00078e0205 */
[----:B------:R-:W-:Y:S01]  /*01b0*/  STG.E desc[UR4][R2.64], R5 ;  /* 0x0000000502007986 */ /* 0x000fe2000c101904 */
[----:B------:R-:W-:Y:S05]  /*01c0*/  EXIT ;  /* 0x000000000000794d */ /* 0x000fea0003800000 */
.L_x_13:
        /* <DEDUP_REMOVED lines=11> */
.L_x_15:


//--------------------- .nv.shared._Z9prefixSumPjS_S_j --------------------------
	.section	.nv.shared._Z9prefixSumPjS_S_j,"aw",@nobits
	.sectionflags	@""
	.align	4
.nv.shared._Z9prefixSumPjS_S_j:
	.zero		5376


//--------------------- .nv.shared.reserved.0     --------------------------
	.section	.nv.shared.reserved.0,"aw",@nobits
	.weak		__nv_reservedSMEM_offset_0_alias
	.size		__nv_reservedSMEM_offset_0_alias, 0, 64
	.other		__nv_reservedSMEM_offset_0_alias,@"STO_CUDA_RESERVED_SHARED STV_DEFAULT"
__nv_reservedSMEM_offset_0_alias:
	.zero		0
	.zero		64


//--------------------- .nv.constant0._Z9prefixSumPjS_S_j --------------------------
	.section	.nv.constant0._Z9prefixSumPjS_S_j,"a",@progbits
	.sectionflags	@""
	.align	4
.nv.constant0._Z9prefixSumPjS_S_j:
	.zero		924


//--------------------- .nv.constant0._Z8blockAddPjS_j --------------------------
	.section	.nv.constant0._Z8blockAddPjS_j,"a",@progbits
	.sectionflags	@""
	.align	4
.nv.constant0._Z8blockAddPjS_j:
	.zero		916


//--------------------- SYMBOLS --------------------------

	.type		.nv.reservedSmem.offset0,@object
	.size		.nv.reservedSmem.offset0,0x4
	.type		.nv.reservedSmem.cap,@object
	.size		.nv.reservedSmem.cap,0x4
